	.headerflags	@"EF_CUDA_TEXMODE_UNIFIED EF_CUDA_64BIT_ADDRESS EF_CUDA_ACCELERATORS EF_CUDA_SM90 EF_CUDA_VIRTUAL_SM(EF_CUDA_SM90)"
	.elftype	@"ET_EXEC"


//--------------------- .nv.info                  --------------------------
	.section	.nv.info,"",@"SHT_CUDA_INFO"
	.align	4


	//----- nvinfo : EIATTR_REGCOUNT
	.align		4
        /*0000*/ 	.byte	0x04, 0x2f
        /*0002*/ 	.short	(.L_1 - .L_0)
	.align		4
.L_0:
        /*0004*/ 	.word	index@(triton_poi_fused_7)
        /*0008*/ 	.word	0x0000001e


	//----- nvinfo : EIATTR_MIN_STACK_SIZE
	.align		4
.L_1:
        /*000c*/ 	.byte	0x04, 0x12
        /*000e*/ 	.short	(.L_3 - .L_2)
	.align		4
.L_2:
        /*0010*/ 	.word	index@(triton_poi_fused_7)
        /*0014*/ 	.word	0x00000000


	//----- nvinfo : EIATTR_FRAME_SIZE
	.align		4
.L_3:
        /*0018*/ 	.byte	0x04, 0x11
        /*001a*/ 	.short	(.L_5 - .L_4)
	.align		4
.L_4:
        /*001c*/ 	.word	index@(triton_poi_fused_7)
        /*0020*/ 	.word	0x00000000


	//----- nvinfo : EIATTR_MIN_STACK_SIZE
	.align		4
.L_5:
        /*0024*/ 	.byte	0x04, 0x12
        /*0026*/ 	.short	(.L_7 - .L_6)
	.align		4
.L_6:
        /*0028*/ 	.word	index@(triton_poi_fused_7)
        /*002c*/ 	.word	0x00000000
.L_7:


//--------------------- .nv.info.triton_poi_fused_7 --------------------------
	.section	.nv.info.triton_poi_fused_7,"",@"SHT_CUDA_INFO"
	.sectionflags	@""
	.align	4


	//----- nvinfo : EIATTR_CUDA_API_VERSION
	.align		4
        /*0000*/ 	.byte	0x04, 0x37
        /*0002*/ 	.short	(.L_9 - .L_8)
.L_8:
        /*0004*/ 	.word	0x0000007c


	//----- nvinfo : EIATTR_KPARAM_INFO
	.align		4
.L_9:
        /*0008*/ 	.byte	0x04, 0x17
        /*000a*/ 	.short	(.L_11 - .L_10)
.L_10:
        /*000c*/ 	.word	0x00000000
        /*0010*/ 	.short	0x0003
        /*0012*/ 	.short	0x0014
        /*0014*/ 	.byte	0x00, 0xf0, 0x11, 0x00


	//----- nvinfo : EIATTR_KPARAM_INFO
	.align		4
.L_11:
        /*0018*/ 	.byte	0x04, 0x17
        /*001a*/ 	.short	(.L_13 - .L_12)
.L_12:
        /*001c*/ 	.word	0x00000000
        /*0020*/ 	.short	0x0002
        /*0022*/ 	.short	0x0010
        /*0024*/ 	.byte	0x00, 0xf0, 0x11, 0x00


	//----- nvinfo : EIATTR_KPARAM_INFO
	.align		4
.L_13:
        /*0028*/ 	.byte	0x04, 0x17
        /*002a*/ 	.short	(.L_15 - .L_14)
.L_14:
        /*002c*/ 	.word	0x00000000
        /*0030*/ 	.short	0x0001
        /*0032*/ 	.short	0x0008
        /*0034*/ 	.byte	0x00, 0xf4, 0x21, 0x00


	//----- nvinfo : EIATTR_KPARAM_INFO
	.align		4
.L_15:
        /*0038*/ 	.byte	0x04, 0x17
        /*003a*/ 	.short	(.L_17 - .L_16)
.L_16:
        /*003c*/ 	.word	0x00000000
        /*0040*/ 	.short	0x0000
        /*0042*/ 	.short	0x0000
        /*0044*/ 	.byte	0x00, 0xf4, 0x21, 0x00


	//----- nvinfo : EIATTR_SPARSE_MMA_MASK
	.align		4
.L_17:
        /*0048*/ 	.byte	0x03, 0x50
        /*004a*/ 	.short	0x0000


	//----- nvinfo : EIATTR_MAXREG_COUNT
	.align		4
        /*004c*/ 	.byte	0x03, 0x1b
        /*004e*/ 	.short	0x00ff


	//----- nvinfo : EIATTR_EXIT_INSTR_OFFSETS
	.align		4
        /*0050*/ 	.byte	0x04, 0x1c
        /*0052*/ 	.short	(.L_19 - .L_18)


	//   ....[0]....
.L_18:
        /*0054*/ 	.word	0x000006a0


	//   ....[1]....
        /*0058*/ 	.word	0x000006f0


	//----- nvinfo : EIATTR_REQNTID
	.align		4
.L_19:
        /*005c*/ 	.byte	0x04, 0x10
        /*005e*/ 	.short	(.L_21 - .L_20)
.L_20:
        /*0060*/ 	.word	0x00000080
        /*0064*/ 	.word	0x00000001
        /*0068*/ 	.word	0x00000001


	//----- nvinfo : EIATTR_CBANK_PARAM_SIZE
	.align		4
.L_21:
        /*006c*/ 	.byte	0x03, 0x19
        /*006e*/ 	.short	0x0018


	//----- nvinfo : EIATTR_PARAM_CBANK
	.align		4
        /*0070*/ 	.byte	0x04, 0x0a
        /*0072*/ 	.short	(.L_23 - .L_22)
	.align		4
.L_22:
        /*0074*/ 	.word	index@(.nv.constant0.triton_poi_fused_7)
        /*0078*/ 	.short	0x0210
        /*007a*/ 	.short	0x0018


	//----- nvinfo : EIATTR_SW_WAR
	.align		4
.L_23:
        /*007c*/ 	.byte	0x04, 0x36
        /*007e*/ 	.short	(.L_25 - .L_24)
.L_24:
        /*0080*/ 	.word	0x00000008
.L_25:


//--------------------- .nv.callgraph             --------------------------
	.section	.nv.callgraph,"",@"SHT_CUDA_CALLGRAPH"
	.align	4
	.sectionentsize	8
	.align		4
        /*0000*/ 	.word	0x00000000
	.align		4
        /*0004*/ 	.word	0xffffffff
	.align		4
        /*0008*/ 	.word	0x00000000
	.align		4
        /*000c*/ 	.word	0xfffffffe
	.align		4
        /*0010*/ 	.word	0x00000000
	.align		4
        /*0014*/ 	.word	0xfffffffd
	.align		4
        /*0018*/ 	.word	0x00000000
	.align		4
        /*001c*/ 	.word	0xfffffffc


//--------------------- .text.triton_poi_fused_7  --------------------------
	.section	.text.triton_poi_fused_7,"ax",@progbits
	.sectionflags	@"SHF_BARRIERS=1"
	.align	128
        .global         triton_poi_fused_7
        .type           triton_poi_fused_7,@function
        .size           triton_poi_fused_7,(.L_x_1 - triton_poi_fused_7)
        .other          triton_poi_fused_7,@"STO_CUDA_ENTRY STV_DEFAULT"
triton_poi_fused_7:
.text.triton_poi_fused_7:
[----:B------:R-:W0:Y:S01]  /*0000*/  LDC R1, c[0x0][0x28] ;  /* 0x00000a00ff017b82 */ /* 0x000e220000000800 */
[----:B------:R-:W1:Y:S07]  /*0010*/  S2R R15, SR_CTAID.X ;  /* 0x00000000000f7919 */ /* 0x000e6e0000002500 */
[----:B------:R-:W2:Y:S01]  /*0020*/  LDC.64 R16, c[0x0][0x210] ;  /* 0x00008400ff107b82 */ /* 0x000ea20000000a00 */
[----:B------:R-:W-:Y:S01]  /*0030*/  IMAD.MOV.U32 R14, RZ, RZ, RZ ;  /* 0x000000ffff0e7224 */ /* 0x000fe200078e00ff */
[----:B------:R-:W-:Y:S01]  /*0040*/  ULDC.64 UR6, c[0x0][0x208] ;  /* 0x0000820000067ab9 */ /* 0x000fe20000000a00 */
[----:B------:R-:W3:Y:S01]  /*0050*/  S2R R18, SR_TID.X ;  /* 0x0000000000127919 */ /* 0x000ee20000002100 */
[----:B------:R-:W4:Y:S01]  /*0060*/  S2R R19, SR_CTAID.Y ;  /* 0x0000000000137919 */ /* 0x000f220000002600 */
[----:B-1----:R-:W-:Y:S01]  /*0070*/  IMAD.SHL.U32 R15, R15, 0x10, RZ ;  /* 0x000000100f0f7824 */ /* 0x002fe200078e00ff */
[----:B---3--:R-:W-:-:S04]  /*0080*/  SHF.R.U32.HI R0, RZ, 0x4, R18 ;  /* 0x00000004ff007819 */ /* 0x008fc80000011612 */
[----:B------:R-:W-:Y:S01]  /*0090*/  LOP3.LUT R4, R15, 0xf, R18, 0xf8, !PT ;  /* 0x0000000f0f047812 */ /* 0x000fe200078ef812 */
[----:B----4-:R-:W-:Y:S01]  /*00a0*/  IMAD.SHL.U32 R19, R19, 0x40, RZ ;  /* 0x0000004013137824 */ /* 0x010fe200078e00ff */
[----:B------:R-:W-:Y:S02]  /*00b0*/  SGXT.U32 R0, R0, 0x3 ;  /* 0x000000030000781a */ /* 0x000fe40000000000 */
[----:B------:R-:W-:Y:S02]  /*00c0*/  ISETP.GE.AND P0, PT, R4, 0x9, PT ;  /* 0x000000090400780c */ /* 0x000fe40003f06270 */
[----:B------:R-:W-:Y:S02]  /*00d0*/  LOP3.LUT R3, R19, 0x8, R0, 0xfe, !PT ;  /* 0x0000000813037812 */ /* 0x000fe400078efe00 */
[----:B------:R-:W-:Y:S02]  /*00e0*/  LOP3.LUT R2, R19, R0, RZ, 0xfc, !PT ;  /* 0x0000000013027212 */ /* 0x000fe400078efcff */
[C---:B------:R-:W-:Y:S01]  /*00f0*/  ISETP.LT.AND P2, PT, R3.reuse, 0x100, !P0 ;  /* 0x000001000300780c */ /* 0x040fe20004741270 */
[--C-:B------:R-:W-:Y:S01]  /*0100*/  IMAD R3, R3, 0x9, R4.reuse ;  /* 0x0000000903037824 */ /* 0x100fe200078e0204 */
[----:B------:R-:W-:Y:S01]  /*0110*/  LOP3.LUT R6, R19, 0x10, R0, 0xfe, !PT ;  /* 0x0000001013067812 */ /* 0x000fe200078efe00 */
[----:B------:R-:W-:Y:S01]  /*0120*/  IMAD R5, R2, 0x9, R4 ;  /* 0x0000000902057824 */ /* 0x000fe200078e0204 */
[----:B------:R-:W-:-:S02]  /*0130*/  LOP3.LUT R7, R19, 0x18, R0, 0xfe, !PT ;  /* 0x0000001813077812 */ /* 0x000fc400078efe00 */
[----:B------:R-:W-:Y:S01]  /*0140*/  ISETP.LT.AND P1, PT, R2, 0x100, !P0 ;  /* 0x000001000200780c */ /* 0x000fe20004721270 */
[----:B--2---:R-:W-:Y:S01]  /*0150*/  IMAD.WIDE R2, R3, 0x4, R16 ;  /* 0x0000000403027825 */ /* 0x004fe200078e0210 */
[----:B------:R-:W-:Y:S02]  /*0160*/  ISETP.LT.AND P6, PT, R6, 0x100, !P0 ;  /* 0x000001000600780c */ /* 0x000fe400047c1270 */
[----:B------:R-:W-:Y:S02]  /*0170*/  LOP3.LUT R8, R19, 0x20, R0, 0xfe, !PT ;  /* 0x0000002013087812 */ /* 0x000fe400078efe00 */
[----:B------:R-:W-:Y:S01]  /*0180*/  ISETP.LT.AND P5, PT, R7, 0x100, !P0 ;  /* 0x000001000700780c */ /* 0x000fe200047a1270 */
[----:B------:R1:W2:Y:S01]  /*0190*/  @P2 LDG.E.EL R14, desc[UR6][R2.64] ;  /* 0x00000006020e2981 */ /* 0x0002a2000c2e1900 */
[----:B------:R-:W-:Y:S02]  /*01a0*/  LOP3.LUT R4, R19, 0x28, R0, 0xfe, !PT ;  /* 0x0000002813047812 */ /* 0x000fe400078efe00 */
[----:B------:R-:W-:-:S02]  /*01b0*/  LOP3.LUT R6, R19, 0x30, R0, 0xfe, !PT ;  /* 0x0000003013067812 */ /* 0x000fc400078efe00 */
[----:B------:R-:W-:Y:S02]  /*01c0*/  LOP3.LUT R7, R19, 0x38, R0, 0xfe, !PT ;  /* 0x0000003813077812 */ /* 0x000fe400078efe00 */
[----:B------:R-:W-:Y:S02]  /*01d0*/  ISETP.LT.AND P4, PT, R8, 0x100, !P0 ;  /* 0x000001000800780c */ /* 0x000fe40004781270 */
[----:B------:R-:W-:Y:S02]  /*01e0*/  ISETP.LT.AND P3, PT, R4, 0x100, !P0 ;  /* 0x000001000400780c */ /* 0x000fe40004761270 */
[----:B------:R-:W-:Y:S02]  /*01f0*/  ISETP.LT.AND P2, PT, R6, 0x100, !P0 ;  /* 0x000001000600780c */ /* 0x000fe40004741270 */
[----:B------:R-:W-:Y:S01]  /*0200*/  ISETP.LT.AND P0, PT, R7, 0x100, !P0 ;  /* 0x000001000700780c */ /* 0x000fe20004701270 */
[C---:B------:R-:W-:Y:S02]  /*0210*/  VIADD R7, R5.reuse, 0x90 ;  /* 0x0000009005077836 */ /* 0x040fe40000000000 */
[----:B------:R-:W-:-:S02]  /*0220*/  VIADD R9, R5, 0xd8 ;  /* 0x000000d805097836 */ /* 0x000fc40000000000 */
[C---:B------:R-:W-:Y:S02]  /*0230*/  VIADD R11, R5.reuse, 0x120 ;  /* 0x00000120050b7836 */ /* 0x040fe40000000000 */
[C---:B------:R-:W-:Y:S02]  /*0240*/  VIADD R13, R5.reuse, 0x168 ;  /* 0x00000168050d7836 */ /* 0x040fe40000000000 */
[C---:B------:R-:W-:Y:S02]  /*0250*/  VIADD R23, R5.reuse, 0x1b0 ;  /* 0x000001b005177836 */ /* 0x040fe40000000000 */
[C---:B------:R-:W-:Y:S02]  /*0260*/  VIADD R25, R5.reuse, 0x1f8 ;  /* 0x000001f805197836 */ /* 0x040fe40000000000 */
[----:B-1----:R-:W-:-:S04]  /*0270*/  IMAD.WIDE R2, R5, 0x4, R16 ;  /* 0x0000000405027825 */ /* 0x002fc800078e0210 */
[----:B------:R-:W-:-:S04]  /*0280*/  IMAD.WIDE R4, R7, 0x4, R16 ;  /* 0x0000000407047825 */ /* 0x000fc800078e0210 */
[----:B------:R-:W-:-:S04]  /*0290*/  IMAD.WIDE R6, R9, 0x4, R16 ;  /* 0x0000000409067825 */ /* 0x000fc800078e0210 */
[----:B------:R-:W-:Y:S01]  /*02a0*/  IMAD.WIDE R8, R11, 0x4, R16 ;  /* 0x000000040b087825 */ /* 0x000fe200078e0210 */
[----:B------:R-:W-:-:S03]  /*02b0*/  CS2R R20, SRZ ;  /* 0x0000000000147805 */ /* 0x000fc6000001ff00 */
[----:B------:R-:W-:-:S03]  /*02c0*/  IMAD.WIDE R10, R13, 0x4, R16 ;  /* 0x000000040d0a7825 */ /* 0x000fc600078e0210 */
[----:B------:R1:W3:Y:S01]  /*02d0*/  @P6 LDG.E.EL R20, desc[UR6][R4.64] ;  /* 0x0000000604146981 */ /* 0x0002e2000c2e1900 */
[--C-:B------:R-:W-:Y:S01]  /*02e0*/  IMAD.WIDE R12, R23, 0x4, R16.reuse ;  /* 0x00000004170c7825 */ /* 0x100fe200078e0210 */
[----:B------:R-:W-:Y:S02]  /*02f0*/  CS2R R22, SRZ ;  /* 0x0000000000167805 */ /* 0x000fe4000001ff00 */
[----:B------:R-:W4:Y:S01]  /*0300*/  @P5 LDG.E.EL R21, desc[UR6][R6.64] ;  /* 0x0000000606155981 */ /* 0x000f22000c2e1900 */
[----:B------:R-:W-:Y:S01]  /*0310*/  IMAD.WIDE R16, R25, 0x4, R16 ;  /* 0x0000000419107825 */ /* 0x000fe200078e0210 */
[----:B------:R-:W-:Y:S02]  /*0320*/  CS2R R24, SRZ ;  /* 0x0000000000187805 */ /* 0x000fe4000001ff00 */
[----:B------:R-:W5:Y:S01]  /*0330*/  @P4 LDG.E.EL R22, desc[UR6][R8.64] ;  /* 0x0000000608164981 */ /* 0x000f62000c2e1900 */
[----:B------:R-:W-:-:S03]  /*0340*/  IMAD.MOV.U32 R26, RZ, RZ, RZ ;  /* 0x000000ffff1a7224 */ /* 0x000fc600078e00ff */
[----:B------:R-:W5:Y:S04]  /*0350*/  @P3 LDG.E.EL R24, desc[UR6][R10.64] ;  /* 0x000000060a183981 */ /* 0x000f68000c2e1900 */
[----:B------:R1:W5:Y:S04]  /*0360*/  @P2 LDG.E.EL R23, desc[UR6][R12.64] ;  /* 0x000000060c172981 */ /* 0x000368000c2e1900 */
[----:B------:R1:W5:Y:S04]  /*0370*/  @P1 LDG.E.EL R26, desc[UR6][R2.64] ;  /* 0x00000006021a1981 */ /* 0x000368000c2e1900 */
[----:B------:R-:W5:Y:S01]  /*0380*/  @P0 LDG.E.EL R25, desc[UR6][R16.64] ;  /* 0x0000000610190981 */ /* 0x000f62000c2e1900 */
[----:B------:R-:W1:Y:S01]  /*0390*/  S2R R27, SR_TID.X ;  /* 0x00000000001b7919 */ /* 0x000e620000002100 */
[----:B------:R-:W1:Y:S01]  /*03a0*/  S2UR UR5, SR_CgaCtaId ;  /* 0x00000000000579c3 */ /* 0x000e620000008800 */
[----:B------:R-:W-:Y:S01]  /*03b0*/  UMOV UR4, 0x400 ;  /* 0x0000040000047882 */ /* 0x000fe20000000000 */
[----:B-1----:R-:W-:Y:S01]  /*03c0*/  IMAD.SHL.U32 R4, R27, 0x40, RZ ;  /* 0x000000401b047824 */ /* 0x002fe200078e00ff */
[----:B------:R-:W-:-:S04]  /*03d0*/  SHF.R.U32.HI R5, RZ, 0x4, R27 ;  /* 0x00000004ff057819 */ /* 0x000fc8000001161b */
[----:B------:R-:W-:Y:S02]  /*03e0*/  SGXT.U32 R5, R5, 0x3 ;  /* 0x000000030505781a */ /* 0x000fe40000000000 */
[----:B------:R-:W-:Y:S01]  /*03f0*/  LOP3.LUT R4, R4, 0x3c0, RZ, 0xc0, !PT ;  /* 0x000003c004047812 */ /* 0x000fe200078ec0ff */
[----:B0-----:R-:W-:-:S03]  /*0400*/  UPRMT UR4, UR5, 0x654, UR4 ;  /* 0x0000065405047896 */ /* 0x001fc60008000004 */
[----:B------:R-:W-:-:S04]  /*0410*/  LOP3.LUT R5, R4, R5, RZ, 0xfc, !PT ;  /* 0x0000000504057212 */ /* 0x000fc800078efcff */
[----:B------:R-:W-:-:S04]  /*0420*/  LEA.HI R5, R4, R5, RZ, 0x1c ;  /* 0x0000000504057211 */ /* 0x000fc800078fe0ff */
[----:B------:R-:W-:Y:S01]  /*0430*/  LEA R13, R5, UR4, 0x2 ;  /* 0x00000004050d7c11 */ /* 0x000fe2000f8e10ff */
[----:B------:R-:W-:Y:S01]  /*0440*/  IMAD.SHL.U32 R8, R27, 0x4, RZ ;  /* 0x000000041b087824 */ /* 0x000fe200078e00ff */
[----:B------:R-:W-:-:S04]  /*0450*/  SHF.R.U32.HI R2, RZ, 0x2, R27 ;  /* 0x00000002ff027819 */ /* 0x000fc8000001161b */
[----:B------:R-:W-:Y:S02]  /*0460*/  LOP3.LUT R8, R8, 0x1fc, RZ, 0xc0, !PT ;  /* 0x000001fc08087812 */ /* 0x000fe400078ec0ff */
[----:B------:R-:W-:-:S05]  /*0470*/  LOP3.LUT R3, R2, 0x1c, RZ, 0xc0, !PT ;  /* 0x0000001c02037812 */ /* 0x000fca00078ec0ff */
[----:B------:R-:W-:-:S05]  /*0480*/  IMAD.IADD R3, R8, 0x1, R3 ;  /* 0x0000000108037824 */ /* 0x000fca00078e0203 */
[----:B------:R-:W-:Y:S01]  /*0490*/  LEA R4, R3, UR4, 0x2 ;  /* 0x0000000403047c11 */ /* 0x000fe2000f8e10ff */
[----:B------:R-:W-:Y:S01]  /*04a0*/  IMAD.SHL.U32 R18, R18, 0x4, RZ ;  /* 0x0000000412127824 */ /* 0x000fe200078e00ff */
[----:B------:R-:W0:Y:S04]  /*04b0*/  LDC.64 R2, c[0x0][0x218] ;  /* 0x00008600ff027b82 */ /* 0x000e280000000a00 */
[----:B------:R-:W-:-:S04]  /*04c0*/  LOP3.LUT R18, R19, 0x3c, R18, 0xf8, !PT ;  /* 0x0000003c13127812 */ /* 0x000fc800078ef812 */
[----:B------:R-:W-:-:S04]  /*04d0*/  SHF.R.S32.HI R9, RZ, 0x1f, R18 ;  /* 0x0000001fff097819 */ /* 0x000fc80000011412 */
[----:B------:R-:W-:-:S04]  /*04e0*/  LEA.HI R9, R9, R18, RZ, 0x4 ;  /* 0x0000001209097211 */ /* 0x000fc800078f20ff */
[----:B------:R-:W-:Y:S02]  /*04f0*/  LOP3.LUT R11, R9, 0xfffffff0, RZ, 0xc0, !PT ;  /* 0xfffffff0090b7812 */ /* 0x000fe400078ec0ff */
[----:B------:R-:W-:Y:S02]  /*0500*/  LOP3.LUT R12, R8, 0x200, RZ, 0xfc, !PT ;  /* 0x00000200080c7812 */ /* 0x000fe400078efcff */
[----:B------:R-:W-:Y:S01]  /*0510*/  SHF.R.S32.HI R10, RZ, 0x4, R9 ;  /* 0x00000004ff0a7819 */ /* 0x000fe20000011409 */
[C---:B------:R-:W-:Y:S01]  /*0520*/  IMAD.IADD R11, R18.reuse, 0x1, -R11 ;  /* 0x00000001120b7824 */ /* 0x040fe200078e0a0b */
[----:B------:R-:W-:Y:S02]  /*0530*/  ISETP.GE.AND P0, PT, R18, 0x100, PT ;  /* 0x000001001200780c */ /* 0x000fe40003f06270 */
[----:B------:R-:W-:Y:S02]  /*0540*/  LOP3.LUT R9, R15, R0, RZ, 0xfc, !PT ;  /* 0x000000000f097212 */ /* 0x000fe400078efcff */
[----:B------:R-:W-:-:S02]  /*0550*/  LOP3.LUT R0, R15, 0x8, R0, 0xfe, !PT ;  /* 0x000000080f007812 */ /* 0x000fc400078efe00 */
[----:B------:R-:W-:Y:S01]  /*0560*/  SHF.R.U32.HI R12, RZ, 0x4, R12 ;  /* 0x00000004ff0c7819 */ /* 0x000fe2000001160c */
[----:B------:R-:W-:Y:S01]  /*0570*/  IMAD R10, R10, 0x90, R11 ;  /* 0x000000900a0a7824 */ /* 0x000fe200078e020b */
[C---:B------:R-:W-:Y:S02]  /*0580*/  ISETP.LT.AND P1, PT, R9.reuse, 0x9, !P0 ;  /* 0x000000090900780c */ /* 0x040fe40004721270 */
[----:B------:R-:W-:Y:S02]  /*0590*/  ISETP.LT.AND P0, PT, R0, 0x9, !P0 ;  /* 0x000000090000780c */ /* 0x000fe40004701270 */
[----:B------:R-:W-:Y:S01]  /*05a0*/  LOP3.LUT R11, R12, 0x3c, RZ, 0xc0, !PT ;  /* 0x0000003c0c0b7812 */ /* 0x000fe200078ec0ff */
[----:B------:R-:W-:-:S04]  /*05b0*/  IMAD R9, R9, 0x10, R10 ;  /* 0x0000001009097824 */ /* 0x000fc800078e020a */
[----:B------:R-:W-:Y:S02]  /*05c0*/  IMAD.IADD R11, R8, 0x1, R11 ;  /* 0x00000001080b7824 */ /* 0x000fe400078e020b */
[----:B0-----:R-:W-:-:S03]  /*05d0*/  IMAD.WIDE R8, R9, 0x4, R2 ;  /* 0x0000000409087825 */ /* 0x001fc600078e0202 */
[----:B------:R-:W-:Y:S01]  /*05e0*/  LEA R11, R11, UR4, 0x2 ;  /* 0x000000040b0b7c11 */ /* 0x000fe2000f8e10ff */
[----:B--2---:R-:W-:Y:S04]  /*05f0*/  STS [R13+0x20], R14 ;  /* 0x0000200e0d007388 */ /* 0x004fe80000000800 */
[----:B---3--:R-:W-:Y:S04]  /*0600*/  STS [R13+0x40], R20 ;  /* 0x000040140d007388 */ /* 0x008fe80000000800 */
[----:B----4-:R-:W-:Y:S04]  /*0610*/  STS [R13+0x60], R21 ;  /* 0x000060150d007388 */ /* 0x010fe80000000800 */
[----:B-----5:R-:W-:Y:S04]  /*0620*/  STS [R13+0x80], R22 ;  /* 0x000080160d007388 */ /* 0x020fe80000000800 */
[----:B------:R-:W-:Y:S04]  /*0630*/  STS [R13+0xa0], R24 ;  /* 0x0000a0180d007388 */ /* 0x000fe80000000800 */
[----:B------:R-:W-:Y:S04]  /*0640*/  STS [R13+0xc0], R23 ;  /* 0x0000c0170d007388 */ /* 0x000fe80000000800 */
[----:B------:R-:W-:Y:S04]  /*0650*/  STS [R13], R26 ;  /* 0x0000001a0d007388 */ /* 0x000fe80000000800 */
[----:B------:R-:W-:Y:S01]  /*0660*/  STS [R13+0xe0], R25 ;  /* 0x0000e0190d007388 */ /* 0x000fe20000000800 */
[----:B------:R-:W-:Y:S06]  /*0670*/  BAR.SYNC.DEFER_BLOCKING 0x0 ;  /* 0x0000000000007b1d */ /* 0x000fec0000010000 */
[----:B------:R-:W0:Y:S04]  /*0680*/  LDS.128 R4, [R4] ;  /* 0x0000000004047984 */ /* 0x000e280000000c00 */
[----:B0-----:R0:W-:Y:S02]  /*0690*/  @P1 STG.E.128 desc[UR6][R8.64], R4 ;  /* 0x0000000408001986 */ /* 0x0011e4000c101d06 */
[----:B0-----:R-:W-:Y:S05]  /*06a0*/  @!P0 EXIT ;  /* 0x000000000000894d */ /* 0x001fea0003800000 */
[----:B------:R-:W1:Y:S01]  /*06b0*/  LDS.128 R12, [R11+0x800] ;  /* 0x000800000b0c7984 */ /* 0x000e620000000c00 */
[----:B0-----:R-:W-:-:S04]  /*06c0*/  IMAD R5, R0, 0x10, R10 ;  /* 0x0000001000057824 */ /* 0x001fc800078e020a */
[----:B------:R-:W-:-:S05]  /*06d0*/  IMAD.WIDE R2, R5, 0x4, R2 ;  /* 0x0000000405027825 */ /* 0x000fca00078e0202 */
[----:B-1----:R-:W-:Y:S01]  /*06e0*/  STG.E.128 desc[UR6][R2.64], R12 ;  /* 0x0000000c02007986 */ /* 0x002fe2000c101d06 */
[----:B------:R-:W-:Y:S05]  /*06f0*/  EXIT ;  /* 0x000000000000794d */ /* 0x000fea0003800000 */
.L_x_0:
[----:B------:R-:W-:-:S00]  /*0700*/  BRA `(.L_x_0) ;  /* 0xfffffffc00fc7947 */ /* 0x000fc0000383ffff */
[----:B------:R-:W-:-:S00]  /*0710*/  NOP ;  /* 0x0000000000007918 */ /* 0x000fc00000000000 */
        /* <DEDUP_REMOVED lines=14> */
.L_x_1:


//--------------------- .nv.shared.triton_poi_fused_7 --------------------------
	.section	.nv.shared.triton_poi_fused_7,"aw",@nobits
	.sectionflags	@""
	.align	16
	.zero		1024


//--------------------- .nv.constant0.triton_poi_fused_7 --------------------------
	.section	.nv.constant0.triton_poi_fused_7,"a",@progbits
	.sectionflags	@""
	.align	4
.nv.constant0.triton_poi_fused_7:
	.zero		552
